	.headerflags	@"EF_CUDA_TEXMODE_UNIFIED EF_CUDA_64BIT_ADDRESS EF_CUDA_ACCELERATORS EF_CUDA_SM90 EF_CUDA_VIRTUAL_SM(EF_CUDA_SM90)"
	.elftype	@"ET_EXEC"


//--------------------- .nv.info                  --------------------------
	.section	.nv.info,"",@"SHT_CUDA_INFO"
	.align	4


	//----- nvinfo : EIATTR_REGCOUNT
	.align		4
        /*0000*/ 	.byte	0x04, 0x2f
        /*0002*/ 	.short	(.L_1 - .L_0)
	.align		4
.L_0:
        /*0004*/ 	.word	index@(triton_poi_fused_3)
        /*0008*/ 	.word	0x0000001e


	//----- nvinfo : EIATTR_MIN_STACK_SIZE
	.align		4
.L_1:
        /*000c*/ 	.byte	0x04, 0x12
        /*000e*/ 	.short	(.L_3 - .L_2)
	.align		4
.L_2:
        /*0010*/ 	.word	index@(triton_poi_fused_3)
        /*0014*/ 	.word	0x00000000


	//----- nvinfo : EIATTR_FRAME_SIZE
	.align		4
.L_3:
        /*0018*/ 	.byte	0x04, 0x11
        /*001a*/ 	.short	(.L_5 - .L_4)
	.align		4
.L_4:
        /*001c*/ 	.word	index@(triton_poi_fused_3)
        /*0020*/ 	.word	0x00000000


	//----- nvinfo : EIATTR_MIN_STACK_SIZE
	.align		4
.L_5:
        /*0024*/ 	.byte	0x04, 0x12
        /*0026*/ 	.short	(.L_7 - .L_6)
	.align		4
.L_6:
        /*0028*/ 	.word	index@(triton_poi_fused_3)
        /*002c*/ 	.word	0x00000000
.L_7:


//--------------------- .nv.info.triton_poi_fused_3 --------------------------
	.section	.nv.info.triton_poi_fused_3,"",@"SHT_CUDA_INFO"
	.sectionflags	@""
	.align	4


	//----- nvinfo : EIATTR_CUDA_API_VERSION
	.align		4
        /*0000*/ 	.byte	0x04, 0x37
        /*0002*/ 	.short	(.L_9 - .L_8)
.L_8:
        /*0004*/ 	.word	0x0000007c


	//----- nvinfo : EIATTR_KPARAM_INFO
	.align		4
.L_9:
        /*0008*/ 	.byte	0x04, 0x17
        /*000a*/ 	.short	(.L_11 - .L_10)
.L_10:
        /*000c*/ 	.word	0x00000000
        /*0010*/ 	.short	0x0003
        /*0012*/ 	.short	0x0014
        /*0014*/ 	.byte	0x00, 0xf0, 0x11, 0x00


	//----- nvinfo : EIATTR_KPARAM_INFO
	.align		4
.L_11:
        /*0018*/ 	.byte	0x04, 0x17
        /*001a*/ 	.short	(.L_13 - .L_12)
.L_12:
        /*001c*/ 	.word	0x00000000
        /*0020*/ 	.short	0x0002
        /*0022*/ 	.short	0x0010
        /*0024*/ 	.byte	0x00, 0xf0, 0x11, 0x00


	//----- nvinfo : EIATTR_KPARAM_INFO
	.align		4
.L_13:
        /*0028*/ 	.byte	0x04, 0x17
        /*002a*/ 	.short	(.L_15 - .L_14)
.L_14:
        /*002c*/ 	.word	0x00000000
        /*0030*/ 	.short	0x0001
        /*0032*/ 	.short	0x0008
        /*0034*/ 	.byte	0x00, 0xf4, 0x21, 0x00


	//----- nvinfo : EIATTR_KPARAM_INFO
	.align		4
.L_15:
        /*0038*/ 	.byte	0x04, 0x17
        /*003a*/ 	.short	(.L_17 - .L_16)
.L_16:
        /*003c*/ 	.word	0x00000000
        /*0040*/ 	.short	0x0000
        /*0042*/ 	.short	0x0000
        /*0044*/ 	.byte	0x00, 0xf4, 0x21, 0x00


	//----- nvinfo : EIATTR_SPARSE_MMA_MASK
	.align		4
.L_17:
        /*0048*/ 	.byte	0x03, 0x50
        /*004a*/ 	.short	0x0000


	//----- nvinfo : EIATTR_MAXREG_COUNT
	.align		4
        /*004c*/ 	.byte	0x03, 0x1b
        /*004e*/ 	.short	0x00ff


	//----- nvinfo : EIATTR_EXIT_INSTR_OFFSETS
	.align		4
        /*0050*/ 	.byte	0x04, 0x1c
        /*0052*/ 	.short	(.L_19 - .L_18)


	//   ....[0]....
.L_18:
        /*0054*/ 	.word	0x000006a0


	//   ....[1]....
        /*0058*/ 	.word	0x000006f0


	//----- nvinfo : EIATTR_REQNTID
	.align		4
.L_19:
        /*005c*/ 	.byte	0x04, 0x10
        /*005e*/ 	.short	(.L_21 - .L_20)
.L_20:
        /*0060*/ 	.word	0x00000080
        /*0064*/ 	.word	0x00000001
        /*0068*/ 	.word	0x00000001


	//----- nvinfo : EIATTR_CBANK_PARAM_SIZE
	.align		4
.L_21:
        /*006c*/ 	.byte	0x03, 0x19
        /*006e*/ 	.short	0x0018


	//----- nvinfo : EIATTR_PARAM_CBANK
	.align		4
        /*0070*/ 	.byte	0x04, 0x0a
        /*0072*/ 	.short	(.L_23 - .L_22)
	.align		4
.L_22:
        /*0074*/ 	.word	index@(.nv.constant0.triton_poi_fused_3)
        /*0078*/ 	.short	0x0210
        /*007a*/ 	.short	0x0018


	//----- nvinfo : EIATTR_SW_WAR
	.align		4
.L_23:
        /*007c*/ 	.byte	0x04, 0x36
        /*007e*/ 	.short	(.L_25 - .L_24)
.L_24:
        /*0080*/ 	.word	0x00000008
.L_25:


//--------------------- .nv.callgraph             --------------------------
	.section	.nv.callgraph,"",@"SHT_CUDA_CALLGRAPH"
	.align	4
	.sectionentsize	8
	.align		4
        /*0000*/ 	.word	0x00000000
	.align		4
        /*0004*/ 	.word	0xffffffff
	.align		4
        /*0008*/ 	.word	0x00000000
	.align		4
        /*000c*/ 	.word	0xfffffffe
	.align		4
        /*0010*/ 	.word	0x00000000
	.align		4
        /*0014*/ 	.word	0xfffffffd
	.align		4
        /*0018*/ 	.word	0x00000000
	.align		4
        /*001c*/ 	.word	0xfffffffc


//--------------------- .text.triton_poi_fused_3  --------------------------
	.section	.text.triton_poi_fused_3,"ax",@progbits
	.sectionflags	@"SHF_BARRIERS=1"
	.align	128
        .global         triton_poi_fused_3
        .type           triton_poi_fused_3,@function
        .size           triton_poi_fused_3,(.L_x_1 - triton_poi_fused_3)
        .other          triton_poi_fused_3,@"STO_CUDA_ENTRY STV_DEFAULT"
triton_poi_fused_3:
.text.triton_poi_fused_3:
[----:B------:R-:W0:Y:S01]  /*0000*/  LDC R1, c[0x0][0x28] ;  /* 0x00000a00ff017b82 */ /* 0x000e220000000800 */
[----:B------:R-:W1:Y:S07]  /*0010*/  S2R R15, SR_CTAID.X ;  /* 0x00000000000f7919 */ /* 0x000e6e0000002500 */
[----:B------:R-:W2:Y:S01]  /*0020*/  LDC.64 R16, c[0x0][0x210] ;  /* 0x00008400ff107b82 */ /* 0x000ea20000000a00 */
[----:B------:R-:W-:Y:S01]  /*0030*/  IMAD.MOV.U32 R14, RZ, RZ, RZ ;  /* 0x000000ffff0e7224 */ /* 0x000fe200078e00ff */
[----:B------:R-:W-:Y:S01]  /*0040*/  ULDC.64 UR6, c[0x0][0x208] ;  /* 0x0000820000067ab9 */ /* 0x000fe20000000a00 */
[----:B------:R-:W3:Y:S01]  /*0050*/  S2R R18, SR_TID.X ;  /* 0x0000000000127919 */ /* 0x000ee20000002100 */
[----:B------:R-:W4:Y:S01]  /*0060*/  S2R R19, SR_CTAID.Y ;  /* 0x0000000000137919 */ /* 0x000f220000002600 */
[----:B-1----:R-:W-:Y:S01]  /*0070*/  IMAD.SHL.U32 R15, R15, 0x10, RZ ;  /* 0x000000100f0f7824 */ /* 0x002fe200078e00ff */
[----:B---3--:R-:W-:-:S04]  /*0080*/  SHF.R.U32.HI R0, RZ, 0x4, R18 ;  /* 0x00000004ff007819 */ /* 0x008fc80000011612 */
[----:B------:R-:W-:Y:S01]  /*0090*/  LOP3.LUT R4, R15, 0xf, R18, 0xf8, !PT ;  /* 0x0000000f0f047812 */ /* 0x000fe200078ef812 */
[----:B----4-:R-:W-:Y:S01]  /*00a0*/  IMAD.SHL.U32 R19, R19, 0x40, RZ ;  /* 0x0000004013137824 */ /* 0x010fe200078e00ff */
[----:B------:R-:W-:Y:S02]  /*00b0*/  SGXT.U32 R0, R0, 0x3 ;  /* 0x000000030000781a */ /* 0x000fe40000000000 */
[----:B------:R-:W-:Y:S02]  /*00c0*/  ISETP.GE.AND P0, PT, R4, 0x9, PT ;  /* 0x000000090400780c */ /* 0x000fe40003f06270 */
[----:B------:R-:W-:Y:S02]  /*00d0*/  LOP3.LUT R3, R19, 0x8, R0, 0xfe, !PT ;  /* 0x0000000813037812 */ /* 0x000fe400078efe00 */
[----:B------:R-:W-:Y:S02]  /*00e0*/  LOP3.LUT R2, R19, R0, RZ, 0xfc, !PT ;  /* 0x0000000013027212 */ /* 0x000fe400078efcff */
[C---:B------:R-:W-:Y:S01]  /*00f0*/  ISETP.LT.AND P2, PT, R3.reuse, 0x200, !P0 ;  /* 0x000002000300780c */ /* 0x040fe20004741270 */
[--C-:B------:R-:W-:Y:S01]  /*0100*/  IMAD R3, R3, 0x9, R4.reuse ;  /* 0x0000000903037824 */ /* 0x100fe200078e0204 */
[----:B------:R-:W-:Y:S01]  /*0110*/  LOP3.LUT R6, R19, 0x10, R0, 0xfe, !PT ;  /* 0x0000001013067812 */ /* 0x000fe200078efe00 */
[----:B------:R-:W-:Y:S01]  /*0120*/  IMAD R5, R2, 0x9, R4 ;  /* 0x0000000902057824 */ /* 0x000fe200078e0204 */
[----:B------:R-:W-:-:S02]  /*0130*/  LOP3.LUT R7, R19, 0x18, R0, 0xfe, !PT ;  /* 0x0000001813077812 */ /* 0x000fc400078efe00 */
[----:B------:R-:W-:Y:S01]  /*0140*/  ISETP.LT.AND P1, PT, R2, 0x200, !P0 ;  /* 0x000002000200780c */ /* 0x000fe20004721270 */
[----:B--2---:R-:W-:Y:S01]  /*0150*/  IMAD.WIDE R2, R3, 0x4, R16 ;  /* 0x0000000403027825 */ /* 0x004fe200078e0210 */
[----:B------:R-:W-:Y:S02]  /*0160*/  ISETP.LT.AND P6, PT, R6, 0x200, !P0 ;  /* 0x000002000600780c */ /* 0x000fe400047c1270 */
[----:B------:R-:W-:Y:S02]  /*0170*/  LOP3.LUT R8, R19, 0x20, R0, 0xfe, !PT ;  /* 0x0000002013087812 */ /* 0x000fe400078efe00 */
[----:B------:R-:W-:Y:S01]  /*0180*/  ISETP.LT.AND P5, PT, R7, 0x200, !P0 ;  /* 0x000002000700780c */ /* 0x000fe200047a1270 */
[----:B------:R1:W2:Y:S01]  /*0190*/  @P2 LDG.E.EL R14, desc[UR6][R2.64] ;  /* 0x00000006020e2981 */ /* 0x0002a2000c2e1900 */
[----:B------:R-:W-:Y:S02]  /*01a0*/  LOP3.LUT R4, R19, 0x28, R0, 0xfe, !PT ;  /* 0x0000002813047812 */ /* 0x000fe400078efe00 */
[----:B------:R-:W-:-:S02]  /*01b0*/  LOP3.LUT R6, R19, 0x30, R0, 0xfe, !PT ;  /* 0x0000003013067812 */ /* 0x000fc400078efe00 */
[----:B------:R-:W-:Y:S02]  /*01c0*/  LOP3.LUT R7, R19, 0x38, R0, 0xfe, !PT ;  /* 0x0000003813077812 */ /* 0x000fe400078efe00 */
[----:B------:R-:W-:Y:S02]  /*01d0*/  ISETP.LT.AND P4, PT, R8, 0x200, !P0 ;  /* 0x000002000800780c */ /* 0x000fe40004781270 */
[----:B------:R-:W-:Y:S02]  /*01e0*/  ISETP.LT.AND P3, PT, R4, 0x200, !P0 ;  /* 0x000002000400780c */ /* 0x000fe40004761270 */
[----:B------:R-:W-:Y:S02]  /*01f0*/  ISETP.LT.AND P2, PT, R6, 0x200, !P0 ;  /* 0x000002000600780c */ /* 0x000fe40004741270 */
[----:B------:R-:W-:Y:S01]  /*0200*/  ISETP.LT.AND P0, PT, R7, 0x200, !P0 ;  /* 0x000002000700780c */ /* 0x000fe20004701270 */
[C---:B------:R-:W-:Y:S02]  /*0210*/  VIADD R7, R5.reuse, 0x90 ;  /* 0x0000009005077836 */ /* 0x040fe40000000000 */
[----:B------:R-:W-:-:S02]  /*0220*/  VIADD R9, R5, 0xd8 ;  /* 0x000000d805097836 */ /* 0x000fc40000000000 */
[C---:B------:R-:W-:Y:S02]  /*0230*/  VIADD R11, R5.reuse, 0x120 ;  /* 0x00000120050b7836 */ /* 0x040fe40000000000 */
[C---:B------:R-:W-:Y:S02]  /*0240*/  VIADD R13, R5.reuse, 0x168 ;  /* 0x00000168050d7836 */ /* 0x040fe40000000000 */
[C---:B------:R-:W-:Y:S02]  /*0250*/  VIADD R23, R5.reuse, 0x1b0 ;  /* 0x000001b005177836 */ /* 0x040fe40000000000 */
[C---:B------:R-:W-:Y:S02]  /*0260*/  VIADD R25, R5.reuse, 0x1f8 ;  /* 0x000001f805197836 */ /* 0x040fe40000000000 */
[----:B-1----:R-:W-:-:S04]  /*0270*/  IMAD.WIDE R2, R5, 0x4, R16 ;  /* 0x0000000405027825 */ /* 0x002fc800078e0210 */
[----:B------:R-:W-:-:S04]  /*0280*/  IMAD.WIDE R4, R7, 0x4, R16 ;  /* 0x0000000407047825 */ /* 0x000fc800078e0210 */
[----:B------:R-:W-:-:S04]  /*0290*/  IMAD.WIDE R6, R9, 0x4, R16 ;  /* 0x0000000409067825 */ /* 0x000fc800078e0210 */
[----:B------:R-:W-:Y:S01]  /*02a0*/  IMAD.WIDE R8, R11, 0x4, R16 ;  /* 0x000000040b087825 */ /* 0x000fe200078e0210 */
[----:B------:R-:W-:-:S03]  /*02b0*/  CS2R R20, SRZ ;  /* 0x0000000000147805 */ /* 0x000fc6000001ff00 */
[----:B------:R-:W-:-:S03]  /*02c0*/  IMAD.WIDE R10, R13, 0x4, R16 ;  /* 0x000000040d0a7825 */ /* 0x000fc600078e0210 */
[----:B------:R1:W3:Y:S01]  /*02d0*/  @P6 LDG.E.EL R20, desc[UR6][R4.64] ;  /* 0x0000000604146981 */ /* 0x0002e2000c2e1900 */
[--C-:B------:R-:W-:Y:S01]  /*02e0*/  IMAD.WIDE R12, R23, 0x4, R16.reuse ;  /* 0x00000004170c7825 */ /* 0x100fe200078e0210 */
[----:B------:R-:W-:Y:S02]  /*02f0*/  CS2R R22, SRZ ;  /* 0x0000000000167805 */ /* 0x000fe4000001ff00 */
[----:B------:R-:W4:Y:S01]  /*0300*/  @P5 LDG.E.EL R21, desc[UR6][R6.64] ;  /* 0x0000000606155981 */ /* 0x000f22000c2e1900 */
[----:B------:R-:W-:Y:S01]  /*0310*/  IMAD.WIDE R16, R25, 0x4, R16 ;  /* 0x0000000419107825 */ /* 0x000fe200078e0210 */
[----:B------:R-:W-:Y:S02]  /*0320*/  CS2R R24, SRZ ;  /* 0x0000000000187805 */ /* 0x000fe4000001ff00 */
[----:B------:R-:W5:Y:S01]  /*0330*/  @P4 LDG.E.EL R22, desc[UR6][R8.64] ;  /* 0x0000000608164981 */ /* 0x000f62000c2e1900 */
[----:B------:R-:W-:-:S03]  /*0340*/  IMAD.MOV.U32 R26, RZ, RZ, RZ ;  /* 0x000000ffff1a7224 */ /* 0x000fc600078e00ff */
[----:B------:R-:W5:Y:S04]  /*0350*/  @P3 LDG.E.EL R24, desc[UR6][R10.64] ;  /* 0x000000060a183981 */ /* 0x000f68000c2e1900 */
[----:B------:R1:W5:Y:S04]  /*0360*/  @P2 LDG.E.EL R23, desc[UR6][R12.64] ;  /* 0x000000060c172981 */ /* 0x000368000c2e1900 */
[----:B------:R1:W5:Y:S04]  /*0370*/  @P1 LDG.E.EL R26, desc[UR6][R2.64] ;  /* 0x00000006021a1981 */ /* 0x000368000c2e1900 */
[----:B------:R-:W5:Y:S01]  /*0380*/  @P0 LDG.E.EL R25, desc[UR6][R16.64] ;  /* 0x0000000610190981 */ /* 0x000f62000c2e1900 */
[----:B------:R-:W1:Y:S01]  /*0390*/  S2R R27, SR_TID.X ;  /* 0x00000000001b7919 */ /* 0x000e620000002100 */
[----:B------:R-:W1:Y:S01]  /*03a0*/  S2UR UR5, SR_CgaCtaId ;  /* 0x00000000000579c3 */ /* 0x000e620000008800 */
[----:B------:R-:W-:Y:S01]  /*03b0*/  UMOV UR4, 0x400 ;  /* 0x0000040000047882 */ /* 0x000fe20000000000 */
[----:B-1----:R-:W-:Y:S01]  /*03c0*/  IMAD.SHL.U32 R4, R27, 0x40, RZ ;  /* 0x000000401b047824 */ /* 0x002fe200078e00ff */
[----:B------:R-:W-:-:S04]  /*03d0*/  SHF.R.U32.HI R5, RZ, 0x4, R27 ;  /* 0x00000004ff057819 */ /* 0x000fc8000001161b */
[----:B------:R-:W-:Y:S02]  /*03e0*/  SGXT.U32 R5, R5, 0x3 ;  /* 0x000000030505781a */ /* 0x000fe40000000000 */
[----:B------:R-:W-:Y:S01]  /*03f0*/  LOP3.LUT R4, R4, 0x3c0, RZ, 0xc0, !PT ;  /* 0x000003c004047812 */ /* 0x000fe200078ec0ff */
[----:B0-----:R-:W-:-:S03]  /*0400*/  UPRMT UR4, UR5, 0x654, UR4 ;  /* 0x0000065405047896 */ /* 0x001fc60008000004 */
[----:B------:R-:W-:-:S04]  /*0410*/  LOP3.LUT R5, R4, R5, RZ, 0xfc, !PT ;  /* 0x0000000504057212 */ /* 0x000fc800078efcff */
[----:B------:R-:W-:-:S04]  /*0420*/  LEA.HI R5, R4, R5, RZ, 0x1c ;  /* 0x0000000504057211 */ /* 0x000fc800078fe0ff */
[----:B------:R-:W-:Y:S01]  /*0430*/  LEA R13, R5, UR4, 0x2 ;  /* 0x00000004050d7c11 */ /* 0x000fe2000f8e10ff */
[----:B------:R-:W-:Y:S01]  /*0440*/  IMAD.SHL.U32 R8, R27, 0x4, RZ ;  /* 0x000000041b087824 */ /* 0x000fe200078e00ff */
[----:B------:R-:W-:-:S04]  /*0450*/  SHF.R.U32.HI R2, RZ, 0x2, R27 ;  /* 0x00000002ff027819 */ /* 0x000fc8000001161b */
[----:B------:R-:W-:Y:S02]  /*0460*/  LOP3.LUT R8, R8, 0x1fc, RZ, 0xc0, !PT ;  /* 0x000001fc08087812 */ /* 0x000fe400078ec0ff */
[----:B------:R-:W-:-:S05]  /*0470*/  LOP3.LUT R3, R2, 0x1c, RZ, 0xc0, !PT ;  /* 0x0000001c02037812 */ /* 0x000fca00078ec0ff */
[----:B------:R-:W-:-:S05]  /*0480*/  IMAD.IADD R3, R8, 0x1, R3 ;  /* 0x0000000108037824 */ /* 0x000fca00078e0203 */
[----:B------:R-:W-:Y:S01]  /*0490*/  LEA R4, R3, UR4, 0x2 ;  /* 0x0000000403047c11 */ /* 0x000fe2000f8e10ff */
[----:B------:R-:W-:Y:S01]  /*04a0*/  IMAD.SHL.U32 R18, R18, 0x4, RZ ;  /* 0x0000000412127824 */ /* 0x000fe200078e00ff */
[----:B------:R-:W0:Y:S04]  /*04b0*/  LDC.64 R2, c[0x0][0x218] ;  /* 0x00008600ff027b82 */ /* 0x000e280000000a00 */
[----:B------:R-:W-:-:S04]  /*04c0*/  LOP3.LUT R18, R19, 0x3c, R18, 0xf8, !PT ;  /* 0x0000003c13127812 */ /* 0x000fc800078ef812 */
[----:B------:R-:W-:-:S04]  /*04d0*/  SHF.R.S32.HI R9, RZ, 0x1f, R18 ;  /* 0x0000001fff097819 */ /* 0x000fc80000011412 */
[----:B------:R-:W-:-:S04]  /*04e0*/  LEA.HI R9, R9, R18, RZ, 0x4 ;  /* 0x0000001209097211 */ /* 0x000fc800078f20ff */
[----:B------:R-:W-:Y:S02]  /*04f0*/  LOP3.LUT R11, R9, 0xfffffff0, RZ, 0xc0, !PT ;  /* 0xfffffff0090b7812 */ /* 0x000fe400078ec0ff */
[----:B------:R-:W-:Y:S02]  /*0500*/  LOP3.LUT R12, R8, 0x200, RZ, 0xfc, !PT ;  /* 0x00000200080c7812 */ /* 0x000fe400078efcff */
[----:B------:R-:W-:Y:S01]  /*0510*/  SHF.R.S32.HI R10, RZ, 0x4, R9 ;  /* 0x00000004ff0a7819 */ /* 0x000fe20000011409 */
[C---:B------:R-:W-:Y:S01]  /*0520*/  IMAD.IADD R11, R18.reuse, 0x1, -R11 ;  /* 0x00000001120b7824 */ /* 0x040fe200078e0a0b */
[----:B------:R-:W-:Y:S02]  /*0530*/  ISETP.GE.AND P0, PT, R18, 0x200, PT ;  /* 0x000002001200780c */ /* 0x000fe40003f06270 */
[----:B------:R-:W-:Y:S02]  /*0540*/  LOP3.LUT R9, R15, R0, RZ, 0xfc, !PT ;  /* 0x000000000f097212 */ /* 0x000fe400078efcff */
[----:B------:R-:W-:-:S02]  /*0550*/  LOP3.LUT R0, R15, 0x8, R0, 0xfe, !PT ;  /* 0x000000080f007812 */ /* 0x000fc400078efe00 */
[----:B------:R-:W-:Y:S01]  /*0560*/  SHF.R.U32.HI R12, RZ, 0x4, R12 ;  /* 0x00000004ff0c7819 */ /* 0x000fe2000001160c */
[----:B------:R-:W-:Y:S01]  /*0570*/  IMAD R10, R10, 0x90, R11 ;  /* 0x000000900a0a7824 */ /* 0x000fe200078e020b */
[C---:B------:R-:W-:Y:S02]  /*0580*/  ISETP.LT.AND P1, PT, R9.reuse, 0x9, !P0 ;  /* 0x000000090900780c */ /* 0x040fe40004721270 */
[----:B------:R-:W-:Y:S02]  /*0590*/  ISETP.LT.AND P0, PT, R0, 0x9, !P0 ;  /* 0x000000090000780c */ /* 0x000fe40004701270 */
[----:B------:R-:W-:Y:S01]  /*05a0*/  LOP3.LUT R11, R12, 0x3c, RZ, 0xc0, !PT ;  /* 0x0000003c0c0b7812 */ /* 0x000fe200078ec0ff */
[----:B------:R-:W-:-:S04]  /*05b0*/  IMAD R9, R9, 0x10, R10 ;  /* 0x0000001009097824 */ /* 0x000fc800078e020a */
[----:B------:R-:W-:Y:S02]  /*05c0*/  IMAD.IADD R11, R8, 0x1, R11 ;  /* 0x00000001080b7824 */ /* 0x000fe400078e020b */
[----:B0-----:R-:W-:-:S03]  /*05d0*/  IMAD.WIDE R8, R9, 0x4, R2 ;  /* 0x0000000409087825 */ /* 0x001fc600078e0202 */
[----:B------:R-:W-:Y:S01]  /*05e0*/  LEA R11, R11, UR4, 0x2 ;  /* 0x000000040b0b7c11 */ /* 0x000fe2000f8e10ff */
[----:B--2---:R-:W-:Y:S04]  /*05f0*/  STS [R13+0x20], R14 ;  /* 0x0000200e0d007388 */ /* 0x004fe80000000800 */
[----:B---3--:R-:W-:Y:S04]  /*0600*/  STS [R13+0x40], R20 ;  /* 0x000040140d007388 */ /* 0x008fe80000000800 */
[----:B----4-:R-:W-:Y:S04]  /*0610*/  STS [R13+0x60], R21 ;  /* 0x000060150d007388 */ /* 0x010fe80000000800 */
[----:B-----5:R-:W-:Y:S04]  /*0620*/  STS [R13+0x80], R22 ;  /* 0x000080160d007388 */ /* 0x020fe80000000800 */
[----:B------:R-:W-:Y:S04]  /*0630*/  STS [R13+0xa0], R24 ;  /* 0x0000a0180d007388 */ /* 0x000fe80000000800 */
[----:B------:R-:W-:Y:S04]  /*0640*/  STS [R13+0xc0], R23 ;  /* 0x0000c0170d007388 */ /* 0x000fe80000000800 */
[----:B------:R-:W-:Y:S04]  /*0650*/  STS [R13], R26 ;  /* 0x0000001a0d007388 */ /* 0x000fe80000000800 */
[----:B------:R-:W-:Y:S01]  /*0660*/  STS [R13+0xe0], R25 ;  /* 0x0000e0190d007388 */ /* 0x000fe20000000800 */
[----:B------:R-:W-:Y:S06]  /*0670*/  BAR.SYNC.DEFER_BLOCKING 0x0 ;  /* 0x0000000000007b1d */ /* 0x000fec0000010000 */
[----:B------:R-:W0:Y:S04]  /*0680*/  LDS.128 R4, [R4] ;  /* 0x0000000004047984 */ /* 0x000e280000000c00 */
[----:B0-----:R0:W-:Y:S02]  /*0690*/  @P1 STG.E.128 desc[UR6][R8.64], R4 ;  /* 0x0000000408001986 */ /* 0x0011e4000c101d06 */
[----:B0-----:R-:W-:Y:S05]  /*06a0*/  @!P0 EXIT ;  /* 0x000000000000894d */ /* 0x001fea0003800000 */
[----:B------:R-:W1:Y:S01]  /*06b0*/  LDS.128 R12, [R11+0x800] ;  /* 0x000800000b0c7984 */ /* 0x000e620000000c00 */
[----:B0-----:R-:W-:-:S04]  /*06c0*/  IMAD R5, R0, 0x10, R10 ;  /* 0x0000001000057824 */ /* 0x001fc800078e020a */
[----:B------:R-:W-:-:S05]  /*06d0*/  IMAD.WIDE R2, R5, 0x4, R2 ;  /* 0x0000000405027825 */ /* 0x000fca00078e0202 */
[----:B-1----:R-:W-:Y:S01]  /*06e0*/  STG.E.128 desc[UR6][R2.64], R12 ;  /* 0x0000000c02007986 */ /* 0x002fe2000c101d06 */
[----:B------:R-:W-:Y:S05]  /*06f0*/  EXIT ;  /* 0x000000000000794d */ /* 0x000fea0003800000 */
.L_x_0:
[----:B------:R-:W-:-:S00]  /*0700*/  BRA `(.L_x_0) ;  /* 0xfffffffc00fc7947 */ /* 0x000fc0000383ffff */
[----:B------:R-:W-:-:S00]  /*0710*/  NOP ;  /* 0x0000000000007918 */ /* 0x000fc00000000000 */
        /* <DEDUP_REMOVED lines=14> */
.L_x_1:


//--------------------- .nv.shared.triton_poi_fused_3 --------------------------
	.section	.nv.shared.triton_poi_fused_3,"aw",@nobits
	.sectionflags	@""
	.align	16
	.zero		1024


//--------------------- .nv.constant0.triton_poi_fused_3 --------------------------
	.section	.nv.constant0.triton_poi_fused_3,"a",@progbits
	.sectionflags	@""
	.align	4
.nv.constant0.triton_poi_fused_3:
	.zero		552
